//
// Generated by NVIDIA NVVM Compiler
//
// Compiler Build ID: CL-36424714
// Cuda compilation tools, release 13.0, V13.0.88
// Based on NVVM 20.0.0
//

.version 9.0
.target sm_100
.address_size 64

	// .globl	_Z9Check_gpuPi

.visible .entry _Z9Check_gpuPi(
	.param .u64 .ptr .align 1 _Z9Check_gpuPi_param_0
)
{
	.reg .b32 	%r<2>;
	.reg .b64 	%rd<3>;

	ld.param.u64 	%rd2, [_Z9Check_gpuPi_param_0];
	cvta.to.global.u64 	%rd1, %rd2;
$L__BB0_1:
	atom.global.add.u32 	%r1, [%rd1], 1;
	bra.uni 	$L__BB0_1;

}


// ===== COMPILED SASS (sm_100) =====

	.target	sm_100

	.elftype	@"ET_EXEC"


//--------------------- .note.nv.tkinfo           --------------------------
	.section	.note.nv.tkinfo,"",@"SHT_NOTE"
	.sectionflags	@"SHF_NOTE_NV_TKINFO"
	.tkinfo
        /*0018*/ 	.word	0x00000002
        /*0030*/ 	.string	""
        /*0030*/ 	.string	"ptxas"
        /*0030*/ 	.string	"Cuda compilation tools, release 13.0, V13.0.88"
        /*0030*/ 	.string	"Build cuda_13.0.r13.0/compiler.36424714_0"
        /*0030*/ 	.string	"-arch sm_100 -m 64 "



//--------------------- .note.nv.cuinfo           --------------------------
	.section	.note.nv.cuinfo,"",@"SHT_NOTE"
	.sectionflags	@"SHF_NOTE_NV_CUINFO"
        /*0018*/ 	.short	0x0002
        /*001a*/ 	.short	0x0064
        /*001c*/ 	.short	0x0082
	.zero		2


//--------------------- .nv.info                  --------------------------
	.section	.nv.info,"",@"SHT_CUDA_INFO"
	.align	4


	//----- nvinfo : EIATTR_REGCOUNT
	.align		4
        /*0000*/ 	.byte	0x04, 0x2f
        /*0002*/ 	.short	(.L_1 - .L_0)
	.align		4
.L_0:
        /*0004*/ 	.word	index@(_Z9Check_gpuPi)
        /*0008*/ 	.word	0x00000008


	//----- nvinfo : EIATTR_FRAME_SIZE
	.align		4
.L_1:
        /*000c*/ 	.byte	0x04, 0x11
        /*000e*/ 	.short	(.L_3 - .L_2)
	.align		4
.L_2:
        /*0010*/ 	.word	index@(_Z9Check_gpuPi)
        /*0014*/ 	.word	0x00000000


	//----- nvinfo : EIATTR_MIN_STACK_SIZE
	.align		4
.L_3:
        /*0018*/ 	.byte	0x04, 0x12
        /*001a*/ 	.short	(.L_5 - .L_4)
	.align		4
.L_4:
        /*001c*/ 	.word	index@(_Z9Check_gpuPi)
        /*0020*/ 	.word	0x00000000
.L_5:


//--------------------- .nv.compat                --------------------------
	.section	.nv.compat,"",@"SHT_CUDA_COMPAT_INFO"
	.align	4
        /*0000*/ 	.byte	0x02, 0x09, 0x00, 0x00, 0x02, 0x02, 0x01, 0x00, 0x02, 0x05, 0x05, 0x00, 0x03, 0x07, 0x01, 0x01
        /*0010*/ 	.byte	0x02, 0x03, 0x00, 0x00, 0x02, 0x06, 0x01, 0x00, 0x04, 0x0b, 0x08, 0x00, 0x09, 0x00, 0x00, 0x00
        /*0020*/ 	.byte	0x00, 0x00, 0x00, 0x00


//--------------------- .nv.info._Z9Check_gpuPi   --------------------------
	.section	.nv.info._Z9Check_gpuPi,"",@"SHT_CUDA_INFO"
	.sectionflags	@""
	.align	4


	//----- nvinfo : EIATTR_CUDA_API_VERSION
	.align		4
        /*0000*/ 	.byte	0x04, 0x37
        /*0002*/ 	.short	(.L_7 - .L_6)
.L_6:
        /*0004*/ 	.word	0x00000082


	//----- nvinfo : EIATTR_KPARAM_INFO
	.align		4
.L_7:
        /*0008*/ 	.byte	0x04, 0x17
        /*000a*/ 	.short	(.L_9 - .L_8)
.L_8:
        /*000c*/ 	.word	0x00000000
        /*0010*/ 	.short	0x0000
        /*0012*/ 	.short	0x0000
        /*0014*/ 	.byte	0x00, 0xf5, 0x21, 0x00


	//----- nvinfo : EIATTR_SPARSE_MMA_MASK
	.align		4
.L_9:
        /*0018*/ 	.byte	0x03, 0x50
        /*001a*/ 	.short	0x0000


	//----- nvinfo : EIATTR_MAXREG_COUNT
	.align		4
        /*001c*/ 	.byte	0x03, 0x1b
        /*001e*/ 	.short	0x00ff


	//----- nvinfo : EIATTR_MERCURY_ISA_VERSION
	.align		4
        /*0020*/ 	.byte	0x03, 0x5f
        /*0022*/ 	.short	0x0101


	//----- nvinfo : EIATTR_INT_WARP_WIDE_INSTR_OFFSETS
	.align		4
        /*0024*/ 	.byte	0x04, 0x31
        /*0026*/ 	.short	(.L_11 - .L_10)


	//   ....[0]....
.L_10:
        /*0028*/ 	.word	0x00000050


	//----- nvinfo : EIATTR_VRC_CTA_INIT_COUNT
	.align		4
.L_11:
        /*002c*/ 	.byte	0x02, 0x4a
	.zero		1
	.zero		1


	//----- nvinfo : EIATTR_CBANK_PARAM_SIZE
	.align		4
        /*0030*/ 	.byte	0x03, 0x19
        /*0032*/ 	.short	0x0008


	//----- nvinfo : EIATTR_PARAM_CBANK
	.align		4
        /*0034*/ 	.byte	0x04, 0x0a
        /*0036*/ 	.short	(.L_13 - .L_12)
	.align		4
.L_12:
        /*0038*/ 	.word	index@(.nv.constant0._Z9Check_gpuPi)
        /*003c*/ 	.short	0x0380
        /*003e*/ 	.short	0x0008


	//----- nvinfo : EIATTR_SW_WAR
	.align		4
.L_13:
        /*0040*/ 	.byte	0x04, 0x36
        /*0042*/ 	.short	(.L_15 - .L_14)
.L_14:
        /*0044*/ 	.word	0x00000008
.L_15:


//--------------------- .nv.callgraph             --------------------------
	.section	.nv.callgraph,"",@"SHT_CUDA_CALLGRAPH"
	.align	4
	.sectionentsize	8
	.align		4
        /*0000*/ 	.word	0x00000000
	.align		4
        /*0004*/ 	.word	0xffffffff
	.align		4
        /*0008*/ 	.word	0x00000000
	.align		4
        /*000c*/ 	.word	0xfffffffe
	.align		4
        /*0010*/ 	.word	0x00000000
	.align		4
        /*0014*/ 	.word	0xfffffffd
	.align		4
        /*0018*/ 	.word	0x00000000
	.align		4
        /*001c*/ 	.word	0xfffffffc


//--------------------- .text._Z9Check_gpuPi      --------------------------
	.section	.text._Z9Check_gpuPi,"ax",@progbits
	.align	128
        .global         _Z9Check_gpuPi
        .type           _Z9Check_gpuPi,@function
        .size           _Z9Check_gpuPi,(.L_x_2 - _Z9Check_gpuPi)
        .other          _Z9Check_gpuPi,@"STO_CUDA_ENTRY STV_DEFAULT"
_Z9Check_gpuPi:
.text._Z9Check_gpuPi:
[----:B------:R-:W-:Y:S01]  /*0000*/  LDC R1, c[0x0][0x37c] ;  /* 0x0000df00ff017b82 */ /* 0x000fe20000000800 */
[----:B------:R-:W0:Y:S07]  /*0010*/  S2R R0, SR_LANEID ;  /* 0x0000000000007919 */ /* 0x000e2e0000000000 */
[----:B------:R-:W1:Y:S01]  /*0020*/  LDC.64 R2, c[0x0][0x380] ;  /* 0x0000e000ff027b82 */ /* 0x000e620000000a00 */
[----:B------:R-:W2:Y:S01]  /*0030*/  LDCU.64 UR4, c[0x0][0x358] ;  /* 0x00006b00ff0477ac */ /* 0x000ea20008000a00 */
[----:B------:R-:W-:Y:S01]  /*0040*/  NOP ;  /* 0x0000000000007918 */ /* 0x000fe20000000000 */
.L_x_0:
[----:B------:R-:W-:Y:S02]  /*0050*/  VOTEU.ANY UR6, UPT, PT ;  /* 0x0000000000067886 */ /* 0x000fe400038e0100 */
[----:B------:R-:W-:Y:S02]  /*0060*/  UFLO.U32 UR7, UR6 ;  /* 0x00000006000772bd */ /* 0x000fe400080e0000 */
[----:B---3--:R-:W1:Y:S04]  /*0070*/  POPC R5, UR6 ;  /* 0x0000000600057d09 */ /* 0x008e680008000000 */
[----:B0-----:R-:W-:-:S13]  /*0080*/  ISETP.EQ.U32.AND P0, PT, R0, UR7, PT ;  /* 0x0000000700007c0c */ /* 0x001fda000bf02070 */
[----:B-12---:R3:W-:Y:S01]  /*0090*/  @P0 REDG.E.ADD.STRONG.GPU desc[UR4][R2.64], R5 ;  /* 0x000000050200098e */ /* 0x0067e2000c12e104 */
[----:B------:R-:W-:Y:S05]  /*00a0*/  BRA `(.L_x_0) ;  /* 0xfffffffc00e87947 */ /* 0x000fea000383ffff */
.L_x_1:
[----:B------:R-:W-:-:S00]  /*00b0*/  BRA `(.L_x_1) ;  /* 0xfffffffc00fc7947 */ /* 0x000fc0000383ffff */
[----:B------:R-:W-:-:S00]  /*00c0*/  NOP ;  /* 0x0000000000007918 */ /* 0x000fc00000000000 */
        /* <DEDUP_REMOVED lines=11> */
.L_x_2:


//--------------------- .nv.shared.reserved.0     --------------------------
	.section	.nv.shared.reserved.0,"aw",@nobits
	.weak		__nv_reservedSMEM_offset_0_alias
	.size		__nv_reservedSMEM_offset_0_alias, 0, 64
	.other		__nv_reservedSMEM_offset_0_alias,@"STO_CUDA_RESERVED_SHARED STV_DEFAULT"
__nv_reservedSMEM_offset_0_alias:
	.zero		0
	.zero		64


//--------------------- .nv.constant0._Z9Check_gpuPi --------------------------
	.section	.nv.constant0._Z9Check_gpuPi,"a",@progbits
	.sectionflags	@""
	.align	4
.nv.constant0._Z9Check_gpuPi:
	.zero		904


//--------------------- SYMBOLS --------------------------

	.type		.nv.reservedSmem.offset0,@object
	.size		.nv.reservedSmem.offset0,0x4
